	.headerflags	@"EF_CUDA_TEXMODE_UNIFIED EF_CUDA_64BIT_ADDRESS EF_CUDA_ACCELERATORS EF_CUDA_SM90 EF_CUDA_VIRTUAL_SM(EF_CUDA_SM90)"
	.elftype	@"ET_EXEC"


//--------------------- .nv.info                  --------------------------
	.section	.nv.info,"",@"SHT_CUDA_INFO"
	.align	4


	//----- nvinfo : EIATTR_REGCOUNT
	.align		4
        /*0000*/ 	.byte	0x04, 0x2f
        /*0002*/ 	.short	(.L_3 - .L_2)
	.align		4
.L_2:
        /*0004*/ 	.word	index@(triton_poi_fused__native_batch_norm_legit_no_training_1)
        /*0008*/ 	.word	0x00000012


	//----- nvinfo : EIATTR_MIN_STACK_SIZE
	.align		4
.L_3:
        /*000c*/ 	.byte	0x04, 0x12
        /*000e*/ 	.short	(.L_5 - .L_4)
	.align		4
.L_4:
        /*0010*/ 	.word	index@(triton_poi_fused__native_batch_norm_legit_no_training_1)
        /*0014*/ 	.word	0x00000000


	//----- nvinfo : EIATTR_FRAME_SIZE
	.align		4
.L_5:
        /*0018*/ 	.byte	0x04, 0x11
        /*001a*/ 	.short	(.L_7 - .L_6)
	.align		4
.L_6:
        /*001c*/ 	.word	index@(triton_poi_fused__native_batch_norm_legit_no_training_1)
        /*0020*/ 	.word	0x00000000


	//----- nvinfo : EIATTR_MIN_STACK_SIZE
	.align		4
.L_7:
        /*0024*/ 	.byte	0x04, 0x12
        /*0026*/ 	.short	(.L_9 - .L_8)
	.align		4
.L_8:
        /*0028*/ 	.word	index@(triton_poi_fused__native_batch_norm_legit_no_training_1)
        /*002c*/ 	.word	0x00000000
.L_9:


//--------------------- .nv.info.triton_poi_fused__native_batch_norm_legit_no_training_1 --------------------------
	.section	.nv.info.triton_poi_fused__native_batch_norm_legit_no_training_1,"",@"SHT_CUDA_INFO"
	.sectionflags	@""
	.align	4


	//----- nvinfo : EIATTR_CUDA_API_VERSION
	.align		4
        /*0000*/ 	.byte	0x04, 0x37
        /*0002*/ 	.short	(.L_11 - .L_10)
.L_10:
        /*0004*/ 	.word	0x0000007c


	//----- nvinfo : EIATTR_KPARAM_INFO
	.align		4
.L_11:
        /*0008*/ 	.byte	0x04, 0x17
        /*000a*/ 	.short	(.L_13 - .L_12)
.L_12:
        /*000c*/ 	.word	0x00000000
        /*0010*/ 	.short	0x0006
        /*0012*/ 	.short	0x0030
        /*0014*/ 	.byte	0x00, 0xf0, 0x11, 0x00


	//----- nvinfo : EIATTR_KPARAM_INFO
	.align		4
.L_13:
        /*0018*/ 	.byte	0x04, 0x17
        /*001a*/ 	.short	(.L_15 - .L_14)
.L_14:
        /*001c*/ 	.word	0x00000000
        /*0020*/ 	.short	0x0005
        /*0022*/ 	.short	0x0028
        /*0024*/ 	.byte	0x00, 0xf4, 0x21, 0x00


	//----- nvinfo : EIATTR_KPARAM_INFO
	.align		4
.L_15:
        /*0028*/ 	.byte	0x04, 0x17
        /*002a*/ 	.short	(.L_17 - .L_16)
.L_16:
        /*002c*/ 	.word	0x00000000
        /*0030*/ 	.short	0x0004
        /*0032*/ 	.short	0x0020
        /*0034*/ 	.byte	0x00, 0xf4, 0x21, 0x00


	//----- nvinfo : EIATTR_KPARAM_INFO
	.align		4
.L_17:
        /*0038*/ 	.byte	0x04, 0x17
        /*003a*/ 	.short	(.L_19 - .L_18)
.L_18:
        /*003c*/ 	.word	0x00000000
        /*0040*/ 	.short	0x0003
        /*0042*/ 	.short	0x0018
        /*0044*/ 	.byte	0x00, 0xf4, 0x21, 0x00


	//----- nvinfo : EIATTR_KPARAM_INFO
	.align		4
.L_19:
        /*0048*/ 	.byte	0x04, 0x17
        /*004a*/ 	.short	(.L_21 - .L_20)
.L_20:
        /*004c*/ 	.word	0x00000000
        /*0050*/ 	.short	0x0002
        /*0052*/ 	.short	0x0010
        /*0054*/ 	.byte	0x00, 0xf4, 0x21, 0x00


	//----- nvinfo : EIATTR_KPARAM_INFO
	.align		4
.L_21:
        /*0058*/ 	.byte	0x04, 0x17
        /*005a*/ 	.short	(.L_23 - .L_22)
.L_22:
        /*005c*/ 	.word	0x00000000
        /*0060*/ 	.short	0x0001
        /*0062*/ 	.short	0x0008
        /*0064*/ 	.byte	0x00, 0xf4, 0x21, 0x00


	//----- nvinfo : EIATTR_KPARAM_INFO
	.align		4
.L_23:
        /*0068*/ 	.byte	0x04, 0x17
        /*006a*/ 	.short	(.L_25 - .L_24)
.L_24:
        /*006c*/ 	.word	0x00000000
        /*0070*/ 	.short	0x0000
        /*0072*/ 	.short	0x0000
        /*0074*/ 	.byte	0x00, 0xf4, 0x21, 0x00


	//----- nvinfo : EIATTR_SPARSE_MMA_MASK
	.align		4
.L_25:
        /*0078*/ 	.byte	0x03, 0x50
        /*007a*/ 	.short	0x0000


	//----- nvinfo : EIATTR_MAXREG_COUNT
	.align		4
        /*007c*/ 	.byte	0x03, 0x1b
        /*007e*/ 	.short	0x00ff


	//----- nvinfo : EIATTR_EXIT_INSTR_OFFSETS
	.align		4
        /*0080*/ 	.byte	0x04, 0x1c
        /*0082*/ 	.short	(.L_27 - .L_26)


	//   ....[0]....
.L_26:
        /*0084*/ 	.word	0x00000300


	//   ....[1]....
        /*0088*/ 	.word	0x00000320


	//----- nvinfo : EIATTR_REQNTID
	.align		4
.L_27:
        /*008c*/ 	.byte	0x04, 0x10
        /*008e*/ 	.short	(.L_29 - .L_28)
.L_28:
        /*0090*/ 	.word	0x00000080
        /*0094*/ 	.word	0x00000001
        /*0098*/ 	.word	0x00000001


	//----- nvinfo : EIATTR_CBANK_PARAM_SIZE
	.align		4
.L_29:
        /*009c*/ 	.byte	0x03, 0x19
        /*009e*/ 	.short	0x0034


	//----- nvinfo : EIATTR_PARAM_CBANK
	.align		4
        /*00a0*/ 	.byte	0x04, 0x0a
        /*00a2*/ 	.short	(.L_31 - .L_30)
	.align		4
.L_30:
        /*00a4*/ 	.word	index@(.nv.constant0.triton_poi_fused__native_batch_norm_legit_no_training_1)
        /*00a8*/ 	.short	0x0210
        /*00aa*/ 	.short	0x0034


	//----- nvinfo : EIATTR_SW_WAR
	.align		4
.L_31:
        /*00ac*/ 	.byte	0x04, 0x36
        /*00ae*/ 	.short	(.L_33 - .L_32)
.L_32:
        /*00b0*/ 	.word	0x00000008
.L_33:


//--------------------- .nv.callgraph             --------------------------
	.section	.nv.callgraph,"",@"SHT_CUDA_CALLGRAPH"
	.align	4
	.sectionentsize	8
	.align		4
        /*0000*/ 	.word	0x00000000
	.align		4
        /*0004*/ 	.word	0xffffffff
	.align		4
        /*0008*/ 	.word	0x00000000
	.align		4
        /*000c*/ 	.word	0xfffffffe
	.align		4
        /*0010*/ 	.word	0x00000000
	.align		4
        /*0014*/ 	.word	0xfffffffd
	.align		4
        /*0018*/ 	.word	0x00000000
	.align		4
        /*001c*/ 	.word	0xfffffffc


//--------------------- .nv.constant4             --------------------------
	.section	.nv.constant4,"a",@progbits
	.align	8
	.align		8
.nv.constant4:
        /*0000*/ 	.dword	_$_str
	.align		8
        /*0008*/ 	.dword	_$_str_$_2


//--------------------- .text.triton_poi_fused__native_batch_norm_legit_no_training_1 --------------------------
	.section	.text.triton_poi_fused__native_batch_norm_legit_no_training_1,"ax",@progbits
	.align	128
        .global         triton_poi_fused__native_batch_norm_legit_no_training_1
        .type           triton_poi_fused__native_batch_norm_legit_no_training_1,@function
        .size           triton_poi_fused__native_batch_norm_legit_no_training_1,(.L_x_1 - triton_poi_fused__native_batch_norm_legit_no_training_1)
        .other          triton_poi_fused__native_batch_norm_legit_no_training_1,@"STO_CUDA_ENTRY STV_DEFAULT"
triton_poi_fused__native_batch_norm_legit_no_training_1:
.text.triton_poi_fused__native_batch_norm_legit_no_training_1:
[----:B------:R-:W0:Y:S01]  /*0000*/  LDC R1, c[0x0][0x28] ;  /* 0x00000a00ff017b82 */ /* 0x000e220000000800 */
[----:B------:R-:W1:Y:S07]  /*0010*/  S2R R0, SR_TID.X ;  /* 0x0000000000007919 */ /* 0x000e6e0000002100 */
[----:B------:R-:W2:Y:S01]  /*0020*/  LDC.64 R8, c[0x0][0x220] ;  /* 0x00008800ff087b82 */ /* 0x000ea20000000a00 */
[----:B------:R-:W-:Y:S01]  /*0030*/  HFMA2.MMA R14, -RZ, RZ, 0, 0 ;  /* 0x00000000ff0e7435 */ /* 0x000fe200000001ff */
[----:B------:R-:W-:Y:S01]  /*0040*/  ULDC.64 UR4, c[0x0][0x208] ;  /* 0x0000820000047ab9 */ /* 0x000fe20000000a00 */
[----:B------:R-:W3:Y:S05]  /*0050*/  S2R R3, SR_CTAID.X ;  /* 0x0000000000037919 */ /* 0x000eea0000002500 */
[----:B------:R-:W4:Y:S08]  /*0060*/  LDC.64 R4, c[0x0][0x210] ;  /* 0x00008400ff047b82 */ /* 0x000f300000000a00 */
[----:B------:R-:W5:Y:S08]  /*0070*/  LDC.64 R6, c[0x0][0x218] ;  /* 0x00008600ff067b82 */ /* 0x000f700000000a00 */
[----:B------:R-:W5:Y:S01]  /*0080*/  LDC.64 R10, c[0x0][0x228] ;  /* 0x00008a00ff0a7b82 */ /* 0x000f620000000a00 */
[----:B-1----:R-:W-:-:S07]  /*0090*/  LOP3.LUT R0, R0, 0x7f, RZ, 0xc0, !PT ;  /* 0x0000007f00007812 */ /* 0x002fce00078ec0ff */
[----:B------:R-:W1:Y:S01]  /*00a0*/  LDC.64 R12, c[0x0][0x230] ;  /* 0x00008c00ff0c7b82 */ /* 0x000e620000000a00 */
[----:B---3--:R-:W-:Y:S02]  /*00b0*/  SHF.R.S32.HI R2, RZ, 0x18, R3 ;  /* 0x00000018ff027819 */ /* 0x008fe40000011403 */
[----:B------:R-:W-:Y:S02]  /*00c0*/  LEA R0, R3, R0, 0x7 ;  /* 0x0000000003007211 */ /* 0x000fe400078e38ff */
[----:B------:R-:W-:Y:S02]  /*00d0*/  SGXT R3, R2, 0x1 ;  /* 0x000000010203781a */ /* 0x000fe40000000200 */
[----:B------:R-:W-:Y:S02]  /*00e0*/  ISETP.GE.AND P2, PT, R0, 0x100, PT ;  /* 0x000001000000780c */ /* 0x000fe40003f46270 */
[----:B------:R-:W-:-:S04]  /*00f0*/  LEA.HI R3, R3, R0, RZ, 0x4 ;  /* 0x0000000003037211 */ /* 0x000fc800078f20ff */
[----:B------:R-:W-:-:S04]  /*0100*/  SHF.R.S32.HI R3, RZ, 0x4, R3 ;  /* 0x00000004ff037819 */ /* 0x000fc80000011403 */
[----:B------:R-:W-:-:S04]  /*0110*/  LEA.HI R2, R3, R3, RZ, 0x2 ;  /* 0x0000000303027211 */ /* 0x000fc800078f10ff */
[----:B------:R-:W-:-:S04]  /*0120*/  LOP3.LUT R2, R2, 0xfffffffc, RZ, 0xc0, !PT ;  /* 0xfffffffc02027812 */ /* 0x000fc800078ec0ff */
[----:B------:R-:W-:-:S05]  /*0130*/  IADD3 R15, R3, -R2, RZ ;  /* 0x80000002030f7210 */ /* 0x000fca0007ffe0ff */
[----:B--2---:R-:W-:-:S05]  /*0140*/  IMAD.WIDE R8, R15, 0x4, R8 ;  /* 0x000000040f087825 */ /* 0x004fca00078e0208 */
[----:B------:R2:W3:Y:S01]  /*0150*/  @!P2 LDG.E.EL R14, desc[UR4][R8.64] ;  /* 0x00000004080ea981 */ /* 0x0004e2000c2e1900 */
[----:B------:R-:W-:Y:S01]  /*0160*/  CS2R R2, SRZ ;  /* 0x0000000000027805 */ /* 0x000fe2000001ff00 */
[----:B----4-:R-:W-:-:S04]  /*0170*/  IMAD.WIDE R4, R0, 0x4, R4 ;  /* 0x0000000400047825 */ /* 0x010fc800078e0204 */
[C---:B-----5:R-:W-:Y:S01]  /*0180*/  IMAD.WIDE R6, R15.reuse, 0x4, R6 ;  /* 0x000000040f067825 */ /* 0x060fe200078e0206 */
[----:B------:R4:W5:Y:S03]  /*0190*/  @!P2 LDG.E R2, desc[UR4][R4.64] ;  /* 0x000000040402a981 */ /* 0x000966000c1e1900 */
[C---:B0-2---:R-:W-:Y:S01]  /*01a0*/  IMAD.WIDE R8, R15.reuse, 0x4, R10 ;  /* 0x000000040f087825 */ /* 0x045fe200078e020a */
[----:B------:R0:W5:Y:S03]  /*01b0*/  @!P2 LDG.E.EL R3, desc[UR4][R6.64] ;  /* 0x000000040603a981 */ /* 0x000166000c2e1900 */
[----:B-1----:R-:W-:Y:S01]  /*01c0*/  IMAD.WIDE R10, R15, 0x4, R12 ;  /* 0x000000040f0a7825 */ /* 0x002fe200078e020c */
[----:B------:R-:W-:Y:S01]  /*01d0*/  CS2R R12, SRZ ;  /* 0x00000000000c7805 */ /* 0x000fe2000001ff00 */
[----:B----4-:R-:W1:Y:S05]  /*01e0*/  LDC.64 R4, c[0x0][0x238] ;  /* 0x00008e00ff047b82 */ /* 0x010e6a0000000a00 */
[----:B------:R-:W2:Y:S04]  /*01f0*/  @!P2 LDG.E.EL R12, desc[UR4][R8.64] ;  /* 0x00000004080ca981 */ /* 0x000ea8000c2e1900 */
[----:B------:R-:W2:Y:S01]  /*0200*/  @!P2 LDG.E.EL R13, desc[UR4][R10.64] ;  /* 0x000000040a0da981 */ /* 0x000ea2000c2e1900 */
[----:B0-----:R-:W-:Y:S01]  /*0210*/  MOV R6, 0x3e800000 ;  /* 0x3e80000000067802 */ /* 0x001fe20000000f00 */
[----:B---3--:R-:W-:-:S04]  /*0220*/  FADD R14, R14, 9.9999997473787516356e-06 ;  /* 0x3727c5ac0e0e7421 */ /* 0x008fc80000000000 */
[----:B------:R-:W0:Y:S01]  /*0230*/  MUFU.SQRT R15, R14 ;  /* 0x0000000e000f7308 */ /* 0x000e220000002000 */
[----:B-----5:R-:W-:Y:S01]  /*0240*/  FADD R2, -R3, R2 ;  /* 0x0000000203027221 */ /* 0x020fe20000000100 */
[C---:B0-----:R-:W-:Y:S02]  /*0250*/  FSETP.GT.AND P0, PT, R15.reuse, 8.50705917302346158658e+37, PT ;  /* 0x7e8000000f00780b */ /* 0x041fe40003f04000 */
[----:B------:R-:W-:Y:S02]  /*0260*/  FSETP.GEU.AND P1, PT, R15, 1.175494350822287508e-38, PT ;  /* 0x008000000f00780b */ /* 0x000fe40003f2e000 */
[----:B------:R-:W-:-:S09]  /*0270*/  FSEL R6, R6, 1, P0 ;  /* 0x3f80000006067808 */ /* 0x000fd20000000000 */
[----:B------:R-:W-:Y:S02]  /*0280*/  @P0 FMUL R15, R15, 0.25 ;  /* 0x3e8000000f0f0820 */ /* 0x000fe40000400000 */
[----:B------:R-:W-:Y:S02]  /*0290*/  @!P1 FMUL R6, R6, 16777216 ;  /* 0x4b80000006069820 */ /* 0x000fe40000400000 */
[----:B------:R-:W-:-:S06]  /*02a0*/  @!P1 FMUL R15, R15, 16777216 ;  /* 0x4b8000000f0f9820 */ /* 0x000fcc0000400000 */
[----:B------:R-:W0:Y:S02]  /*02b0*/  MUFU.RCP R15, R15 ;  /* 0x0000000f000f7308 */ /* 0x000e240000001000 */
[----:B0-----:R-:W-:-:S04]  /*02c0*/  FMUL R3, R15, R6 ;  /* 0x000000060f037220 */ /* 0x001fc80000400000 */
[----:B------:R-:W-:Y:S01]  /*02d0*/  FMUL R6, R2, R3 ;  /* 0x0000000302067220 */ /* 0x000fe20000400000 */
[----:B-1----:R-:W-:-:S04]  /*02e0*/  IMAD.WIDE R2, R0, 0x4, R4 ;  /* 0x0000000400027825 */ /* 0x002fc800078e0204 */
[----:B--2---:R-:W-:Y:S01]  /*02f0*/  FFMA R13, R6, R12, R13 ;  /* 0x0000000c060d7223 */ /* 0x004fe2000000000d */
[----:B------:R-:W-:Y:S06]  /*0300*/  @P2 EXIT ;  /* 0x000000000000294d */ /* 0x000fec0003800000 */
[----:B------:R-:W-:Y:S01]  /*0310*/  STG.E desc[UR4][R2.64], R13 ;  /* 0x0000000d02007986 */ /* 0x000fe2000c101904 */
[----:B------:R-:W-:Y:S05]  /*0320*/  EXIT ;  /* 0x000000000000794d */ /* 0x000fea0003800000 */
.L_x_0:
[----:B------:R-:W-:-:S00]  /*0330*/  BRA `(.L_x_0) ;  /* 0xfffffffc00fc7947 */ /* 0x000fc0000383ffff */
[----:B------:R-:W-:-:S00]  /*0340*/  NOP ;  /* 0x0000000000007918 */ /* 0x000fc00000000000 */
        /* <DEDUP_REMOVED lines=11> */
.L_x_1:


//--------------------- .nv.global.init           --------------------------
	.section	.nv.global.init,"aw",@progbits
.nv.global.init:
	.type		_$_str,@object
	.size		_$_str,(_$_str_$_2 - _$_str)
_$_str:
        /*0000*/ 	.byte	0x5f, 0x5f, 0x43, 0x55, 0x44, 0x41, 0x5f, 0x46, 0x54, 0x5a, 0x00
	.type		_$_str_$_2,@object
	.size		_$_str_$_2,(.L_1 - _$_str_$_2)
_$_str_$_2:
        /*000b*/ 	.byte	0x5f, 0x5f, 0x43, 0x55, 0x44, 0x41, 0x5f, 0x50, 0x52, 0x45, 0x43, 0x5f, 0x53, 0x51, 0x52, 0x54
        /*001b*/ 	.byte	0x00
.L_1:


//--------------------- .nv.constant0.triton_poi_fused__native_batch_norm_legit_no_training_1 --------------------------
	.section	.nv.constant0.triton_poi_fused__native_batch_norm_legit_no_training_1,"a",@progbits
	.sectionflags	@""
	.align	4
.nv.constant0.triton_poi_fused__native_batch_norm_legit_no_training_1:
	.zero		580
